//
// Generated by NVIDIA NVVM Compiler
//
// Compiler Build ID: CL-36424714
// Cuda compilation tools, release 13.0, V13.0.88
// Based on NVVM 20.0.0
//

.version 9.0
.target sm_100
.address_size 64

	// .globl	my_kernel_kernel0
// _ZZ17my_kernel_kernel0E18PaddedInput_shared has been demoted
// _ZZ17my_kernel_kernel0E18placeholder_shared has been demoted

.visible .entry my_kernel_kernel0(
	.param .u64 .ptr .align 1 my_kernel_kernel0_param_0,
	.param .u64 .ptr .align 1 my_kernel_kernel0_param_1,
	.param .u64 .ptr .align 1 my_kernel_kernel0_param_2,
	.param .u64 .ptr .align 1 my_kernel_kernel0_param_3,
	.param .u64 .ptr .align 1 my_kernel_kernel0_param_4
)
{
	.reg .pred 	%p<6>;
	.reg .b16 	%rs<26>;
	.reg .b32 	%r<106>;
	.reg .b32 	%f<190>;
	.reg .b64 	%rd<30>;
	// demoted variable
	.shared .align 4 .b8 _ZZ17my_kernel_kernel0E18PaddedInput_shared[18432];
	// demoted variable
	.shared .align 4 .b8 _ZZ17my_kernel_kernel0E18placeholder_shared[1728];
	ld.param.u64 	%rd7, [my_kernel_kernel0_param_0];
	cvta.to.global.u64 	%rd1, %rd7;
	mov.u32 	%r30, %ctaid.x;
	shr.u32 	%r1, %r30, 3;
	mov.u32 	%r2, %tid.x;
	shr.u32 	%r31, %r30, 1;
	and.b32  	%r3, %r31, 3;
	cvt.u16.u32 	%rs8, %r2;
	mul.hi.u16 	%rs1, %rs8, 5462;
	and.b32  	%r32, %r30, 1;
	setp.eq.b32 	%p1, %r32, 1;
	selp.b32 	%r4, 12, 0, %p1;
	mul.lo.s16 	%rs9, %rs1, 12;
	sub.s16 	%rs10, %rs8, %rs9;
	cvt.u32.u16 	%r5, %rs10;
	add.s32 	%r6, %r4, %r5;
	shl.b32 	%r33, %r2, 2;
	mov.u32 	%r34, _ZZ17my_kernel_kernel0E18PaddedInput_shared;
	add.s32 	%r7, %r34, %r33;
	mov.b32 	%r98, 0;
	mov.f32 	%f174, 0f00000000;
	add.s16 	%rs2, %rs8, 192;
	add.s16 	%rs3, %rs8, 288;
	mov.f32 	%f175, %f174;
	mov.f32 	%f176, %f174;
	mov.f32 	%f177, %f174;
	mov.f32 	%f178, %f174;
	mov.f32 	%f179, %f174;
	mov.f32 	%f180, %f174;
	mov.f32 	%f181, %f174;
	mov.f32 	%f182, %f174;
	mov.f32 	%f183, %f174;
	mov.f32 	%f184, %f174;
	mov.f32 	%f185, %f174;
	mov.f32 	%f186, %f174;
	mov.f32 	%f187, %f174;
	mov.f32 	%f188, %f174;
	mov.f32 	%f189, %f174;
$L__BB0_1:
	add.s32 	%r102, %r2, 288;
	add.s32 	%r101, %r2, 192;
	add.s32 	%r100, %r2, 96;
	bar.sync 	0;
	mul.lo.s32 	%r36, %r1, 73728;
	or.b32  	%r37, %r2, %r36;
	mad.lo.s32 	%r38, %r3, 2304, %r37;
	mad.lo.s32 	%r39, %r98, 36, %r38;
	add.s32 	%r103, %r39, 288;
	mov.b32 	%r104, 768;
	mov.u32 	%r99, %r2;
	mov.u16 	%rs24, %rs2;
	mov.u16 	%rs25, %rs3;
$L__BB0_2:
	mul.hi.u32 	%r40, %r102, 954437177;
	shr.u32 	%r41, %r40, 7;
	shr.u32 	%r42, %r40, 3;
	mul.hi.u16 	%rs12, %rs25, -7281;
	shr.u16 	%rs13, %rs12, 9;
	mul.lo.s16 	%rs14, %rs13, 576;
	sub.s16 	%rs15, %rs25, %rs14;
	mul.hi.u16 	%rs16, %rs15, 1821;
	mul.lo.s16 	%rs17, %rs16, 144;
	cvt.u32.u16 	%r43, %rs17;
	mul.hi.u32 	%r44, %r101, 954437177;
	shr.u32 	%r45, %r44, 7;
	shr.u32 	%r46, %r44, 3;
	mul.hi.u16 	%rs18, %rs24, -7281;
	shr.u16 	%rs19, %rs18, 9;
	mul.lo.s16 	%rs20, %rs19, 576;
	sub.s16 	%rs21, %rs24, %rs20;
	mul.hi.u16 	%rs22, %rs21, 1821;
	mul.lo.s16 	%rs23, %rs22, 144;
	cvt.u32.u16 	%r47, %rs23;
	mul.hi.u32 	%r48, %r100, 954437177;
	shr.u32 	%r49, %r48, 3;
	shr.u32 	%r50, %r48, 7;
	mul.lo.s32 	%r51, %r50, 576;
	sub.s32 	%r52, %r100, %r51;
	mul.hi.u32 	%r53, %r52, 119304648;
	mul.hi.u32 	%r54, %r99, 954437177;
	shr.u32 	%r55, %r54, 3;
	shr.u32 	%r56, %r54, 7;
	mul.lo.s32 	%r57, %r56, 576;
	sub.s32 	%r58, %r99, %r57;
	mul.hi.u32 	%r59, %r58, 119304648;
	mad.lo.s32 	%r60, %r59, 144, %r103;
	mad.lo.s32 	%r61, %r55, -36, %r60;
	mad.lo.s32 	%r62, %r56, 9216, %r61;
	add.s32 	%r63, %r62, -288;
	mul.wide.u32 	%rd8, %r63, 4;
	add.s64 	%rd9, %rd1, %rd8;
	ld.global.nc.f32 	%f50, [%rd9];
	add.s32 	%r64, %r7, %r104;
	st.shared.f32 	[%r64+-768], %f50;
	mad.lo.s32 	%r65, %r53, 144, %r103;
	mad.lo.s32 	%r66, %r49, -36, %r65;
	mad.lo.s32 	%r67, %r50, 9216, %r66;
	add.s32 	%r68, %r67, -192;
	mul.wide.u32 	%rd10, %r68, 4;
	add.s64 	%rd11, %rd1, %rd10;
	ld.global.nc.f32 	%f51, [%rd11];
	st.shared.f32 	[%r64+-384], %f51;
	add.s32 	%r69, %r103, %r47;
	mad.lo.s32 	%r70, %r46, -36, %r69;
	mad.lo.s32 	%r71, %r45, 9216, %r70;
	add.s32 	%r72, %r71, -96;
	mul.wide.u32 	%rd12, %r72, 4;
	add.s64 	%rd13, %rd1, %rd12;
	ld.global.nc.f32 	%f52, [%rd13];
	st.shared.f32 	[%r64], %f52;
	add.s32 	%r73, %r103, %r43;
	mad.lo.s32 	%r74, %r42, -36, %r73;
	mad.lo.s32 	%r75, %r41, 9216, %r74;
	mul.wide.u32 	%rd14, %r75, 4;
	add.s64 	%rd15, %rd1, %rd14;
	ld.global.nc.f32 	%f53, [%rd15];
	st.shared.f32 	[%r64+384], %f53;
	add.s32 	%r104, %r104, 1536;
	add.s16 	%rs25, %rs25, 384;
	add.s32 	%r103, %r103, 384;
	add.s32 	%r102, %r102, 384;
	add.s16 	%rs24, %rs24, 384;
	add.s32 	%r101, %r101, 384;
	add.s32 	%r100, %r100, 384;
	add.s32 	%r99, %r99, 384;
	setp.ne.s32 	%p2, %r104, 19200;
	@%p2 bra 	$L__BB0_2;
	ld.param.u64 	%rd26, [my_kernel_kernel0_param_1];
	setp.gt.u32 	%p3, %r2, 47;
	mul.wide.u16 	%r76, %rs1, 24;
	add.s32 	%r77, %r6, %r76;
	mad.lo.s32 	%r78, %r98, 864, %r77;
	cvta.to.global.u64 	%rd16, %rd26;
	mul.wide.u32 	%rd17, %r78, 4;
	add.s64 	%rd2, %rd16, %rd17;
	ld.global.nc.f32 	%f54, [%rd2];
	shl.b32 	%r79, %r2, 2;
	mov.u32 	%r80, _ZZ17my_kernel_kernel0E18placeholder_shared;
	add.s32 	%r25, %r80, %r79;
	st.shared.f32 	[%r25], %f54;
	ld.global.nc.f32 	%f55, [%rd2+768];
	st.shared.f32 	[%r25+384], %f55;
	ld.global.nc.f32 	%f56, [%rd2+1536];
	st.shared.f32 	[%r25+768], %f56;
	ld.global.nc.f32 	%f57, [%rd2+2304];
	st.shared.f32 	[%r25+1152], %f57;
	@%p3 bra 	$L__BB0_5;
	ld.global.nc.f32 	%f58, [%rd2+3072];
	st.shared.f32 	[%r25+1536], %f58;
$L__BB0_5:
	bar.sync 	0;
	mov.b32 	%r105, 0;
$L__BB0_6:
	mul.wide.u16 	%r82, %rs1, 576;
	add.s32 	%r83, %r105, %r82;
	shl.b32 	%r84, %r83, 2;
	mov.u32 	%r85, _ZZ17my_kernel_kernel0E18PaddedInput_shared;
	add.s32 	%r86, %r85, %r84;
	ld.shared.f32 	%f59, [%r86];
	mad.lo.s32 	%r87, %r105, 12, %r5;
	shl.b32 	%r88, %r87, 2;
	add.s32 	%r90, %r80, %r88;
	ld.shared.f32 	%f60, [%r90];
	fma.rn.f32 	%f61, %f59, %f60, %f189;
	ld.shared.f32 	%f62, [%r86+576];
	fma.rn.f32 	%f63, %f62, %f60, %f188;
	ld.shared.f32 	%f64, [%r86+1152];
	fma.rn.f32 	%f65, %f64, %f60, %f187;
	ld.shared.f32 	%f66, [%r86+1728];
	fma.rn.f32 	%f67, %f66, %f60, %f186;
	ld.shared.f32 	%f68, [%r86+144];
	fma.rn.f32 	%f69, %f68, %f60, %f185;
	ld.shared.f32 	%f70, [%r86+720];
	fma.rn.f32 	%f71, %f70, %f60, %f184;
	ld.shared.f32 	%f72, [%r86+1296];
	fma.rn.f32 	%f73, %f72, %f60, %f183;
	ld.shared.f32 	%f74, [%r86+1872];
	fma.rn.f32 	%f75, %f74, %f60, %f182;
	ld.shared.f32 	%f76, [%r86+288];
	fma.rn.f32 	%f77, %f76, %f60, %f181;
	ld.shared.f32 	%f78, [%r86+864];
	fma.rn.f32 	%f79, %f78, %f60, %f180;
	ld.shared.f32 	%f80, [%r86+1440];
	fma.rn.f32 	%f81, %f80, %f60, %f179;
	ld.shared.f32 	%f82, [%r86+2016];
	fma.rn.f32 	%f83, %f82, %f60, %f178;
	ld.shared.f32 	%f84, [%r86+432];
	fma.rn.f32 	%f85, %f84, %f60, %f177;
	ld.shared.f32 	%f86, [%r86+1008];
	fma.rn.f32 	%f87, %f86, %f60, %f176;
	ld.shared.f32 	%f88, [%r86+1584];
	fma.rn.f32 	%f89, %f88, %f60, %f175;
	ld.shared.f32 	%f90, [%r86+2160];
	fma.rn.f32 	%f91, %f90, %f60, %f174;
	ld.shared.f32 	%f92, [%r86+4];
	ld.shared.f32 	%f93, [%r90+48];
	fma.rn.f32 	%f189, %f92, %f93, %f61;
	ld.shared.f32 	%f94, [%r86+580];
	fma.rn.f32 	%f188, %f94, %f93, %f63;
	ld.shared.f32 	%f95, [%r86+1156];
	fma.rn.f32 	%f187, %f95, %f93, %f65;
	ld.shared.f32 	%f96, [%r86+1732];
	fma.rn.f32 	%f186, %f96, %f93, %f67;
	ld.shared.f32 	%f97, [%r86+148];
	fma.rn.f32 	%f185, %f97, %f93, %f69;
	ld.shared.f32 	%f98, [%r86+724];
	fma.rn.f32 	%f184, %f98, %f93, %f71;
	ld.shared.f32 	%f99, [%r86+1300];
	fma.rn.f32 	%f183, %f99, %f93, %f73;
	ld.shared.f32 	%f100, [%r86+1876];
	fma.rn.f32 	%f182, %f100, %f93, %f75;
	ld.shared.f32 	%f101, [%r86+292];
	fma.rn.f32 	%f181, %f101, %f93, %f77;
	ld.shared.f32 	%f102, [%r86+868];
	fma.rn.f32 	%f180, %f102, %f93, %f79;
	ld.shared.f32 	%f103, [%r86+1444];
	fma.rn.f32 	%f179, %f103, %f93, %f81;
	ld.shared.f32 	%f104, [%r86+2020];
	fma.rn.f32 	%f178, %f104, %f93, %f83;
	ld.shared.f32 	%f105, [%r86+436];
	fma.rn.f32 	%f177, %f105, %f93, %f85;
	ld.shared.f32 	%f106, [%r86+1012];
	fma.rn.f32 	%f176, %f106, %f93, %f87;
	ld.shared.f32 	%f107, [%r86+1588];
	fma.rn.f32 	%f175, %f107, %f93, %f89;
	ld.shared.f32 	%f108, [%r86+2164];
	fma.rn.f32 	%f174, %f108, %f93, %f91;
	add.s32 	%r105, %r105, 2;
	setp.ne.s32 	%p4, %r105, 36;
	@%p4 bra 	$L__BB0_6;
	add.s32 	%r98, %r98, 1;
	setp.ne.s32 	%p5, %r98, 4;
	@%p5 bra 	$L__BB0_1;
	ld.param.u64 	%rd29, [my_kernel_kernel0_param_4];
	ld.param.u64 	%rd28, [my_kernel_kernel0_param_3];
	ld.param.u64 	%rd27, [my_kernel_kernel0_param_2];
	cvta.to.global.u64 	%rd18, %rd29;
	mul.lo.s32 	%r91, %r1, 12288;
	mul.wide.u16 	%r92, %rs1, 1536;
	mul.lo.s32 	%r93, %r3, 384;
	or.b32  	%r94, %r4, %r91;
	or.b32  	%r95, %r94, %r93;
	add.s32 	%r96, %r95, %r5;
	add.s32 	%r97, %r96, %r92;
	mul.wide.u32 	%rd19, %r6, 4;
	add.s64 	%rd20, %rd18, %rd19;
	ld.global.nc.f32 	%f109, [%rd20];
	cvta.to.global.u64 	%rd21, %rd28;
	cvta.to.global.u64 	%rd22, %rd27;
	mul.wide.u32 	%rd23, %r97, 4;
	add.s64 	%rd24, %rd21, %rd23;
	ld.global.nc.f32 	%f110, [%rd24];
	add.f32 	%f111, %f189, %f109;
	add.f32 	%f112, %f110, %f111;
	add.s64 	%rd25, %rd22, %rd23;
	st.global.f32 	[%rd25], %f112;
	ld.global.nc.f32 	%f113, [%rd24+384];
	add.f32 	%f114, %f188, %f109;
	add.f32 	%f115, %f113, %f114;
	st.global.f32 	[%rd25+384], %f115;
	ld.global.nc.f32 	%f116, [%rd24+768];
	add.f32 	%f117, %f187, %f109;
	add.f32 	%f118, %f116, %f117;
	st.global.f32 	[%rd25+768], %f118;
	ld.global.nc.f32 	%f119, [%rd24+1152];
	add.f32 	%f120, %f186, %f109;
	add.f32 	%f121, %f119, %f120;
	st.global.f32 	[%rd25+1152], %f121;
	ld.global.nc.f32 	%f122, [%rd24+96];
	add.f32 	%f123, %f185, %f109;
	add.f32 	%f124, %f122, %f123;
	st.global.f32 	[%rd25+96], %f124;
	ld.global.nc.f32 	%f125, [%rd24+480];
	add.f32 	%f126, %f184, %f109;
	add.f32 	%f127, %f125, %f126;
	st.global.f32 	[%rd25+480], %f127;
	ld.global.nc.f32 	%f128, [%rd24+864];
	add.f32 	%f129, %f183, %f109;
	add.f32 	%f130, %f128, %f129;
	st.global.f32 	[%rd25+864], %f130;
	ld.global.nc.f32 	%f131, [%rd24+1248];
	add.f32 	%f132, %f182, %f109;
	add.f32 	%f133, %f131, %f132;
	st.global.f32 	[%rd25+1248], %f133;
	ld.global.nc.f32 	%f134, [%rd24+192];
	add.f32 	%f135, %f181, %f109;
	add.f32 	%f136, %f134, %f135;
	st.global.f32 	[%rd25+192], %f136;
	ld.global.nc.f32 	%f137, [%rd24+576];
	add.f32 	%f138, %f180, %f109;
	add.f32 	%f139, %f137, %f138;
	st.global.f32 	[%rd25+576], %f139;
	ld.global.nc.f32 	%f140, [%rd24+960];
	add.f32 	%f141, %f179, %f109;
	add.f32 	%f142, %f140, %f141;
	st.global.f32 	[%rd25+960], %f142;
	ld.global.nc.f32 	%f143, [%rd24+1344];
	add.f32 	%f144, %f178, %f109;
	add.f32 	%f145, %f143, %f144;
	st.global.f32 	[%rd25+1344], %f145;
	ld.global.nc.f32 	%f146, [%rd24+288];
	add.f32 	%f147, %f177, %f109;
	add.f32 	%f148, %f146, %f147;
	st.global.f32 	[%rd25+288], %f148;
	ld.global.nc.f32 	%f149, [%rd24+672];
	add.f32 	%f150, %f176, %f109;
	add.f32 	%f151, %f149, %f150;
	st.global.f32 	[%rd25+672], %f151;
	ld.global.nc.f32 	%f152, [%rd24+1056];
	add.f32 	%f153, %f175, %f109;
	add.f32 	%f154, %f152, %f153;
	st.global.f32 	[%rd25+1056], %f154;
	ld.global.nc.f32 	%f155, [%rd24+1440];
	add.f32 	%f156, %f174, %f109;
	add.f32 	%f157, %f155, %f156;
	st.global.f32 	[%rd25+1440], %f157;
	ret;

}


// ===== COMPILED SASS (sm_100) =====

	.target	sm_100

	.elftype	@"ET_EXEC"


//--------------------- .note.nv.tkinfo           --------------------------
	.section	.note.nv.tkinfo,"",@"SHT_NOTE"
	.sectionflags	@"SHF_NOTE_NV_TKINFO"
	.tkinfo
        /*0018*/ 	.word	0x00000002
        /*0030*/ 	.string	""
        /*0030*/ 	.string	"ptxas"
        /*0030*/ 	.string	"Cuda compilation tools, release 13.0, V13.0.88"
        /*0030*/ 	.string	"Build cuda_13.0.r13.0/compiler.36424714_0"
        /*0030*/ 	.string	"-arch sm_100 -m 64 "



//--------------------- .note.nv.cuinfo           --------------------------
	.section	.note.nv.cuinfo,"",@"SHT_NOTE"
	.sectionflags	@"SHF_NOTE_NV_CUINFO"
        /*0018*/ 	.short	0x0002
        /*001a*/ 	.short	0x0064
        /*001c*/ 	.short	0x0082
	.zero		2


//--------------------- .nv.info                  --------------------------
	.section	.nv.info,"",@"SHT_CUDA_INFO"
	.align	4


	//----- nvinfo : EIATTR_REGCOUNT
	.align		4
        /*0000*/ 	.byte	0x04, 0x2f
        /*0002*/ 	.short	(.L_1 - .L_0)
	.align		4
.L_0:
        /*0004*/ 	.word	index@(my_kernel_kernel0)
        /*0008*/ 	.word	0x00000030


	//----- nvinfo : EIATTR_FRAME_SIZE
	.align		4
.L_1:
        /*000c*/ 	.byte	0x04, 0x11
        /*000e*/ 	.short	(.L_3 - .L_2)
	.align		4
.L_2:
        /*0010*/ 	.word	index@(my_kernel_kernel0)
        /*0014*/ 	.word	0x00000000


	//----- nvinfo : EIATTR_MIN_STACK_SIZE
	.align		4
.L_3:
        /*0018*/ 	.byte	0x04, 0x12
        /*001a*/ 	.short	(.L_5 - .L_4)
	.align		4
.L_4:
        /*001c*/ 	.word	index@(my_kernel_kernel0)
        /*0020*/ 	.word	0x00000000
.L_5:


//--------------------- .nv.compat                --------------------------
	.section	.nv.compat,"",@"SHT_CUDA_COMPAT_INFO"
	.align	4
        /*0000*/ 	.byte	0x02, 0x09, 0x00, 0x00, 0x02, 0x02, 0x01, 0x00, 0x02, 0x05, 0x05, 0x00, 0x03, 0x07, 0x01, 0x01
        /*0010*/ 	.byte	0x02, 0x03, 0x00, 0x00, 0x02, 0x06, 0x01, 0x00, 0x04, 0x0b, 0x08, 0x00, 0x09, 0x00, 0x00, 0x00
        /*0020*/ 	.byte	0x00, 0x00, 0x00, 0x00


//--------------------- .nv.info.my_kernel_kernel0 --------------------------
	.section	.nv.info.my_kernel_kernel0,"",@"SHT_CUDA_INFO"
	.sectionflags	@""
	.align	4


	//----- nvinfo : EIATTR_CUDA_API_VERSION
	.align		4
        /*0000*/ 	.byte	0x04, 0x37
        /*0002*/ 	.short	(.L_7 - .L_6)
.L_6:
        /*0004*/ 	.word	0x00000082


	//----- nvinfo : EIATTR_KPARAM_INFO
	.align		4
.L_7:
        /*0008*/ 	.byte	0x04, 0x17
        /*000a*/ 	.short	(.L_9 - .L_8)
.L_8:
        /*000c*/ 	.word	0x00000000
        /*0010*/ 	.short	0x0004
        /*0012*/ 	.short	0x0020
        /*0014*/ 	.byte	0x00, 0xf5, 0x21, 0x00


	//----- nvinfo : EIATTR_KPARAM_INFO
	.align		4
.L_9:
        /*0018*/ 	.byte	0x04, 0x17
        /*001a*/ 	.short	(.L_11 - .L_10)
.L_10:
        /*001c*/ 	.word	0x00000000
        /*0020*/ 	.short	0x0003
        /*0022*/ 	.short	0x0018
        /*0024*/ 	.byte	0x00, 0xf5, 0x21, 0x00


	//----- nvinfo : EIATTR_KPARAM_INFO
	.align		4
.L_11:
        /*0028*/ 	.byte	0x04, 0x17
        /*002a*/ 	.short	(.L_13 - .L_12)
.L_12:
        /*002c*/ 	.word	0x00000000
        /*0030*/ 	.short	0x0002
        /*0032*/ 	.short	0x0010
        /*0034*/ 	.byte	0x00, 0xf5, 0x21, 0x00


	//----- nvinfo : EIATTR_KPARAM_INFO
	.align		4
.L_13:
        /*0038*/ 	.byte	0x04, 0x17
        /*003a*/ 	.short	(.L_15 - .L_14)
.L_14:
        /*003c*/ 	.word	0x00000000
        /*0040*/ 	.short	0x0001
        /*0042*/ 	.short	0x0008
        /*0044*/ 	.byte	0x00, 0xf5, 0x21, 0x00


	//----- nvinfo : EIATTR_KPARAM_INFO
	.align		4
.L_15:
        /*0048*/ 	.byte	0x04, 0x17
        /*004a*/ 	.short	(.L_17 - .L_16)
.L_16:
        /*004c*/ 	.word	0x00000000
        /*0050*/ 	.short	0x0000
        /*0052*/ 	.short	0x0000
        /*0054*/ 	.byte	0x00, 0xf5, 0x21, 0x00


	//----- nvinfo : EIATTR_SPARSE_MMA_MASK
	.align		4
.L_17:
        /*0058*/ 	.byte	0x03, 0x50
        /*005a*/ 	.short	0x0000


	//----- nvinfo : EIATTR_MAXREG_COUNT
	.align		4
        /*005c*/ 	.byte	0x03, 0x1b
        /*005e*/ 	.short	0x00ff


	//----- nvinfo : EIATTR_NUM_BARRIERS
	.align		4
        /*0060*/ 	.byte	0x02, 0x4c
        /*0062*/ 	.byte	0x01
	.zero		1


	//----- nvinfo : EIATTR_MERCURY_ISA_VERSION
	.align		4
        /*0064*/ 	.byte	0x03, 0x5f
        /*0066*/ 	.short	0x0101


	//----- nvinfo : EIATTR_VRC_CTA_INIT_COUNT
	.align		4
        /*0068*/ 	.byte	0x02, 0x4a
	.zero		1
	.zero		1


	//----- nvinfo : EIATTR_EXIT_INSTR_OFFSETS
	.align		4
        /*006c*/ 	.byte	0x04, 0x1c
        /*006e*/ 	.short	(.L_19 - .L_18)


	//   ....[0]....
.L_18:
        /*0070*/ 	.word	0x00001260


	//----- nvinfo : EIATTR_CBANK_PARAM_SIZE
	.align		4
.L_19:
        /*0074*/ 	.byte	0x03, 0x19
        /*0076*/ 	.short	0x0028


	//----- nvinfo : EIATTR_PARAM_CBANK
	.align		4
        /*0078*/ 	.byte	0x04, 0x0a
        /*007a*/ 	.short	(.L_21 - .L_20)
	.align		4
.L_20:
        /*007c*/ 	.word	index@(.nv.constant0.my_kernel_kernel0)
        /*0080*/ 	.short	0x0380
        /*0082*/ 	.short	0x0028


	//----- nvinfo : EIATTR_SW_WAR
	.align		4
.L_21:
        /*0084*/ 	.byte	0x04, 0x36
        /*0086*/ 	.short	(.L_23 - .L_22)
.L_22:
        /*0088*/ 	.word	0x00000008
.L_23:


//--------------------- .nv.callgraph             --------------------------
	.section	.nv.callgraph,"",@"SHT_CUDA_CALLGRAPH"
	.align	4
	.sectionentsize	8
	.align		4
        /*0000*/ 	.word	0x00000000
	.align		4
        /*0004*/ 	.word	0xffffffff
	.align		4
        /*0008*/ 	.word	0x00000000
	.align		4
        /*000c*/ 	.word	0xfffffffe
	.align		4
        /*0010*/ 	.word	0x00000000
	.align		4
        /*0014*/ 	.word	0xfffffffd
	.align		4
        /*0018*/ 	.word	0x00000000
	.align		4
        /*001c*/ 	.word	0xfffffffc


//--------------------- .text.my_kernel_kernel0   --------------------------
	.section	.text.my_kernel_kernel0,"ax",@progbits
	.align	128
        .global         my_kernel_kernel0
        .type           my_kernel_kernel0,@function
        .size           my_kernel_kernel0,(.L_x_4 - my_kernel_kernel0)
        .other          my_kernel_kernel0,@"STO_CUDA_ENTRY STV_DEFAULT"
my_kernel_kernel0:
.text.my_kernel_kernel0:
[----:B------:R-:W-:Y:S01]  /*0000*/  LDC R1, c[0x0][0x37c] ;  /* 0x0000df00ff017b82 */ /* 0x000fe20000000800 */
[----:B------:R-:W0:Y:S07]  /*0010*/  S2R R27, SR_TID.X ;  /* 0x00000000001b7919 */ /* 0x000e2e0000002100 */
[----:B------:R-:W1:Y:S01]  /*0020*/  S2UR UR5, SR_CgaCtaId ;  /* 0x00000000000579c3 */ /* 0x000e620000008800 */
[----:B------:R-:W-:Y:S01]  /*0030*/  UMOV UR4, 0x400 ;  /* 0x0000040000047882 */ /* 0x000fe20000000000 */
[----:B------:R-:W-:Y:S01]  /*0040*/  HFMA2 R45, -RZ, RZ, 0, 0 ;  /* 0x00000000ff2d7431 */ /* 0x000fe200000001ff */
[----:B------:R-:W2:Y:S01]  /*0050*/  S2R R24, SR_CTAID.X ;  /* 0x0000000000187919 */ /* 0x000ea20000002500 */
[----:B------:R-:W-:Y:S01]  /*0060*/  HFMA2 R3, -RZ, RZ, 0, 0 ;  /* 0x00000000ff037431 */ /* 0x000fe200000001ff */
[----:B------:R-:W-:Y:S01]  /*0070*/  CS2R R10, SRZ ;  /* 0x00000000000a7805 */ /* 0x000fe2000001ff00 */
[----:B------:R-:W-:Y:S01]  /*0080*/  HFMA2 R13, -RZ, RZ, 0, 0 ;  /* 0x00000000ff0d7431 */ /* 0x000fe200000001ff */
[----:B------:R-:W-:Y:S01]  /*0090*/  CS2R R8, SRZ ;  /* 0x0000000000087805 */ /* 0x000fe2000001ff00 */
[----:B------:R-:W-:Y:S01]  /*00a0*/  HFMA2 R17, -RZ, RZ, 0, 0 ;  /* 0x00000000ff117431 */ /* 0x000fe200000001ff */
[----:B------:R-:W-:Y:S01]  /*00b0*/  CS2R R6, SRZ ;  /* 0x0000000000067805 */ /* 0x000fe2000001ff00 */
[----:B------:R-:W-:Y:S01]  /*00c0*/  HFMA2 R21, -RZ, RZ, 0, 0 ;  /* 0x00000000ff157431 */ /* 0x000fe200000001ff */
[----:B------:R-:W-:Y:S01]  /*00d0*/  MOV R43, RZ ;  /* 0x000000ff002b7202 */ /* 0x000fe20000000f00 */
[----:B------:R-:W-:Y:S01]  /*00e0*/  HFMA2 R25, -RZ, RZ, 0, 0 ;  /* 0x00000000ff197431 */ /* 0x000fe200000001ff */
[----:B------:R-:W-:Y:S01]  /*00f0*/  MOV R5, RZ ;  /* 0x000000ff00057202 */ /* 0x000fe20000000f00 */
[----:B------:R-:W3:Y:S01]  /*0100*/  LDCU.64 UR8, c[0x0][0x358] ;  /* 0x00006b00ff0877ac */ /* 0x000ee20008000a00 */
[----:B------:R-:W-:-:S02]  /*0110*/  MOV R15, RZ ;  /* 0x000000ff000f7202 */ /* 0x000fc40000000f00 */
[----:B------:R-:W-:Y:S02]  /*0120*/  MOV R19, RZ ;  /* 0x000000ff00137202 */ /* 0x000fe40000000f00 */
[----:B------:R-:W-:Y:S01]  /*0130*/  MOV R23, RZ ;  /* 0x000000ff00177202 */ /* 0x000fe20000000f00 */
[----:B-1----:R-:W-:Y:S01]  /*0140*/  ULEA UR4, UR5, UR4, 0x18 ;  /* 0x0000000405047291 */ /* 0x002fe2000f8ec0ff */
[----:B0-----:R-:W-:-:S05]  /*0150*/  LOP3.LUT R0, R27, 0xffff, RZ, 0xc0, !PT ;  /* 0x0000ffff1b007812 */ /* 0x001fca00078ec0ff */
[----:B------:R-:W-:Y:S02]  /*0160*/  LEA R12, R27, UR4, 0x2 ;  /* 0x000000041b0c7c11 */ /* 0x000fe4000f8e10ff */
[----:B--2---:R-:W-:Y:S01]  /*0170*/  LOP3.LUT R2, R24, 0x1, RZ, 0xc0, !PT ;  /* 0x0000000118027812 */ /* 0x004fe200078ec0ff */
[----:B------:R-:W-:Y:S01]  /*0180*/  IMAD R0, R0, 0x1556, RZ ;  /* 0x0000155600007824 */ /* 0x000fe200078e02ff */
[----:B------:R-:W-:Y:S02]  /*0190*/  SHF.R.U32.HI R22, RZ, 0x1, R24 ;  /* 0x00000001ff167819 */ /* 0x000fe40000011618 */
[----:B------:R-:W-:Y:S02]  /*01a0*/  ISETP.NE.U32.AND P0, PT, R2, 0x1, PT ;  /* 0x000000010200780c */ /* 0x000fe40003f05070 */
[----:B------:R-:W-:Y:S02]  /*01b0*/  SHF.R.U32.HI R20, RZ, 0x10, R0 ;  /* 0x00000010ff147819 */ /* 0x000fe40000011600 */
[----:B------:R-:W-:-:S02]  /*01c0*/  SEL R18, RZ, 0xc, P0 ;  /* 0x0000000cff127807 */ /* 0x000fc40000000000 */
[----:B------:R-:W-:Y:S02]  /*01d0*/  PRMT R0, R20, 0x9910, RZ ;  /* 0x0000991014007816 */ /* 0x000fe400000000ff */
[----:B------:R-:W-:Y:S02]  /*01e0*/  SHF.R.U32.HI R24, RZ, 0x3, R24 ;  /* 0x00000003ff187819 */ /* 0x000fe40000011618 */
[----:B------:R-:W-:Y:S01]  /*01f0*/  LOP3.LUT R22, R22, 0x3, RZ, 0xc0, !PT ;  /* 0x0000000316167812 */ /* 0x000fe200078ec0ff */
[----:B------:R-:W-:-:S05]  /*0200*/  IMAD R0, R0, 0xc, RZ ;  /* 0x0000000c00007824 */ /* 0x000fca00078e02ff */
[----:B------:R-:W-:-:S04]  /*0210*/  IADD3 R0, PT, PT, RZ, -R0, RZ ;  /* 0x80000000ff007210 */ /* 0x000fc80007ffe0ff */
[----:B------:R-:W-:-:S04]  /*0220*/  PRMT R16, R0, 0x7710, RZ ;  /* 0x0000771000107816 */ /* 0x000fc800000000ff */
[----:B------:R-:W-:-:S04]  /*0230*/  IADD3 R16, PT, PT, R16, R27, RZ ;  /* 0x0000001b10107210 */ /* 0x000fc80007ffe0ff */
[----:B------:R-:W-:-:S04]  /*0240*/  LOP3.LUT R16, R16, 0xffff, RZ, 0xc0, !PT ;  /* 0x0000ffff10107812 */ /* 0x000fc800078ec0ff */
[----:B---3--:R-:W-:-:S07]  /*0250*/  IADD3 R14, PT, PT, R18, R16, RZ ;  /* 0x00000010120e7210 */ /* 0x008fce0007ffe0ff */
.L_x_2:
[----:B------:R-:W0:Y:S01]  /*0260*/  S2R R0, SR_TID.X ;  /* 0x0000000000007919 */ /* 0x000e220000002100 */
[----:B------:R-:W-:Y:S01]  /*0270*/  IMAD R27, R24, 0x12000, RZ ;  /* 0x00012000181b7824 */ /* 0x000fe200078e02ff */
[----:B------:R-:W-:Y:S01]  /*0280*/  UMOV UR4, 0x300 ;  /* 0x0000030000047882 */ /* 0x000fe20000000000 */
[----:B------:R-:W-:Y:S03]  /*0290*/  BAR.SYNC.DEFER_BLOCKING 0x0 ;  /* 0x0000000000007b1d */ /* 0x000fe60000010000 */
[C---:B0-----:R-:W-:Y:S02]  /*02a0*/  LOP3.LUT R27, R0.reuse, R27, RZ, 0xfc, !PT ;  /* 0x0000001b001b7212 */ /* 0x041fe400078efcff */
[C---:B------:R-:W-:Y:S02]  /*02b0*/  IADD3 R37, PT, PT, R0.reuse, 0x120, RZ ;  /* 0x0000012000257810 */ /* 0x040fe40007ffe0ff */
[----:B------:R-:W-:Y:S01]  /*02c0*/  IADD3 R2, PT, PT, R0, 0xc0, RZ ;  /* 0x000000c000027810 */ /* 0x000fe20007ffe0ff */
[----:B------:R-:W-:Y:S01]  /*02d0*/  IMAD R27, R22, 0x900, R27 ;  /* 0x00000900161b7824 */ /* 0x000fe200078e021b */
[----:B------:R-:W-:-:S02]  /*02e0*/  IADD3 R4, PT, PT, R0, 0x60, RZ ;  /* 0x0000006000047810 */ /* 0x000fc40007ffe0ff */
[----:B------:R-:W-:Y:S01]  /*02f0*/  MOV R34, R0 ;  /* 0x0000000000227202 */ /* 0x000fe20000000f00 */
[----:B------:R-:W-:Y:S01]  /*0300*/  IMAD R27, R10, 0x24, R27 ;  /* 0x000000240a1b7824 */ /* 0x000fe200078e021b */
[----:B------:R-:W-:Y:S02]  /*0310*/  PRMT R35, R2, 0x7610, R35 ;  /* 0x0000761002237816 */ /* 0x000fe40000000023 */
[----:B------:R-:W-:Y:S02]  /*0320*/  PRMT R38, R37, 0x7610, R38 ;  /* 0x0000761025267816 */ /* 0x000fe40000000026 */
[----:B------:R-:W-:-:S07]  /*0330*/  IADD3 R36, PT, PT, R27, 0x120, RZ ;  /* 0x000001201b247810 */ /* 0x000fce0007ffe0ff */
.L_x_0:
[----:B------:R-:W-:Y:S02]  /*0340*/  LOP3.LUT R26, R35, 0xffff, RZ, 0xc0, !PT ;  /* 0x0000ffff231a7812 */ /* 0x000fe400078ec0ff */
[----:B------:R-:W-:-:S03]  /*0350*/  LOP3.LUT R27, R38, 0xffff, RZ, 0xc0, !PT ;  /* 0x0000ffff261b7812 */ /* 0x000fc600078ec0ff */
[----:B------:R-:W-:Y:S02]  /*0360*/  IMAD R26, R26, 0xe38f, RZ ;  /* 0x0000e38f1a1a7824 */ /* 0x000fe400078e02ff */
[----:B------:R-:W-:-:S03]  /*0370*/  IMAD R27, R27, 0xe38f, RZ ;  /* 0x0000e38f1b1b7824 */ /* 0x000fc600078e02ff */
[----:B------:R-:W-:-:S04]  /*0380*/  SHF.R.U32.HI R26, RZ, 0x19, R26 ;  /* 0x00000019ff1a7819 */ /* 0x000fc8000001161a */
[----:B------:R-:W-:Y:S02]  /*0390*/  PRMT R28, R26, 0x9910, RZ ;  /* 0x000099101a1c7816 */ /* 0x000fe400000000ff */
[----:B------:R-:W-:Y:S02]  /*03a0*/  SHF.R.U32.HI R26, RZ, 0x19, R27 ;  /* 0x00000019ff1a7819 */ /* 0x000fe4000001161b */
[----:B------:R-:W-:Y:S01]  /*03b0*/  MOV R27, R28 ;  /* 0x0000001c001b7202 */ /* 0x000fe20000000f00 */
[----:B------:R-:W-:Y:S01]  /*03c0*/  IMAD.HI.U32 R28, R4, 0x38e38e39, RZ ;  /* 0x38e38e39041c7827 */ /* 0x000fe200078e00ff */
[----:B------:R-:W-:-:S03]  /*03d0*/  PRMT R29, R26, 0x9910, RZ ;  /* 0x000099101a1d7816 */ /* 0x000fc600000000ff */
[----:B------:R-:W-:Y:S01]  /*03e0*/  IMAD R26, R27, 0x240, RZ ;  /* 0x000002401b1a7824 */ /* 0x000fe200078e02ff */
[----:B------:R-:W-:-:S04]  /*03f0*/  SHF.R.U32.HI R27, RZ, 0x7, R28 ;  /* 0x00000007ff1b7819 */ /* 0x000fc8000001161c */
[----:B------:R-:W-:Y:S01]  /*0400*/  IADD3 R30, PT, PT, RZ, -R26, RZ ;  /* 0x8000001aff1e7210 */ /* 0x000fe20007ffe0ff */
[----:B------:R-:W-:Y:S02]  /*0410*/  IMAD R26, R29, 0x240, RZ ;  /* 0x000002401d1a7824 */ /* 0x000fe400078e02ff */
[----:B------:R-:W-:Y:S01]  /*0420*/  IMAD R29, R27, -0x240, R4 ;  /* 0xfffffdc01b1d7824 */ /* 0x000fe200078e0204 */
[----:B------:R-:W-:Y:S02]  /*0430*/  PRMT R30, R30, 0x7710, RZ ;  /* 0x000077101e1e7816 */ /* 0x000fe400000000ff */
[----:B------:R-:W-:Y:S01]  /*0440*/  IADD3 R31, PT, PT, RZ, -R26, RZ ;  /* 0x8000001aff1f7210 */ /* 0x000fe20007ffe0ff */
[----:B------:R-:W-:Y:S01]  /*0450*/  IMAD.HI.U32 R29, R29, 0x71c71c8, RZ ;  /* 0x071c71c81d1d7827 */ /* 0x000fe200078e00ff */
[----:B------:R-:W-:Y:S02]  /*0460*/  IADD3 R26, PT, PT, R30, R35, RZ ;  /* 0x000000231e1a7210 */ /* 0x000fe40007ffe0ff */
[----:B------:R-:W-:-:S02]  /*0470*/  PRMT R31, R31, 0x7710, RZ ;  /* 0x000077101f1f7816 */ /* 0x000fc400000000ff */
[----:B------:R-:W-:Y:S01]  /*0480*/  LOP3.LUT R32, R26, 0xffff, RZ, 0xc0, !PT ;  /* 0x0000ffff1a207812 */ /* 0x000fe200078ec0ff */
[----:B------:R-:W-:Y:S01]  /*0490*/  IMAD.HI.U32 R26, R34, 0x38e38e39, RZ ;  /* 0x38e38e39221a7827 */ /* 0x000fe200078e00ff */
[----:B------:R-:W-:Y:S02]  /*04a0*/  SHF.R.U32.HI R30, RZ, 0x3, R28 ;  /* 0x00000003ff1e7819 */ /* 0x000fe4000001161c */
[----:B------:R-:W-:Y:S01]  /*04b0*/  IADD3 R28, PT, PT, R31, R38, RZ ;  /* 0x000000261f1c7210 */ /* 0x000fe20007ffe0ff */
[----:B------:R-:W-:Y:S01]  /*04c0*/  IMAD R31, R29, 0x90, R36 ;  /* 0x000000901d1f7824 */ /* 0x000fe200078e0224 */
[----:B------:R-:W-:Y:S01]  /*04d0*/  SHF.R.U32.HI R29, RZ, 0x7, R26 ;  /* 0x00000007ff1d7819 */ /* 0x000fe2000001161a */
[----:B------:R-:W-:Y:S01]  /*04e0*/  IMAD R33, R32, 0x71d, RZ ;  /* 0x0000071d20217824 */ /* 0x000fe200078e02ff */
[----:B------:R-:W-:Y:S01]  /*04f0*/  LOP3.LUT R32, R28, 0xffff, RZ, 0xc0, !PT ;  /* 0x0000ffff1c207812 */ /* 0x000fe200078ec0ff */
[----:B------:R-:W-:Y:S02]  /*0500*/  IMAD R28, R30, -0x24, R31 ;  /* 0xffffffdc1e1c7824 */ /* 0x000fe400078e021f */
[----:B------:R-:W-:Y:S01]  /*0510*/  IMAD R31, R29, -0x240, R34 ;  /* 0xfffffdc01d1f7824 */ /* 0x000fe200078e0222 */
[----:B------:R-:W-:Y:S01]  /*0520*/  SHF.R.U32.HI R30, RZ, 0x10, R33 ;  /* 0x00000010ff1e7819 */ /* 0x000fe20000011621 */
[----:B------:R-:W-:-:S02]  /*0530*/  IMAD R32, R32, 0x71d, RZ ;  /* 0x0000071d20207824 */ /* 0x000fc400078e02ff */
[----:B------:R-:W-:Y:S01]  /*0540*/  IMAD.HI.U32 R31, R31, 0x71c71c8, RZ ;  /* 0x071c71c81f1f7827 */ /* 0x000fe200078e00ff */
[----:B------:R-:W-:Y:S02]  /*0550*/  PRMT R33, R30, 0x9910, RZ ;  /* 0x000099101e217816 */ /* 0x000fe400000000ff */
[----:B------:R-:W-:Y:S01]  /*0560*/  SHF.R.U32.HI R30, RZ, 0x10, R32 ;  /* 0x00000010ff1e7819 */ /* 0x000fe20000011620 */
[----:B------:R-:W-:Y:S01]  /*0570*/  IMAD R31, R31, 0x90, R36 ;  /* 0x000000901f1f7824 */ /* 0x000fe200078e0224 */
[----:B------:R-:W-:Y:S01]  /*0580*/  SHF.R.U32.HI R32, RZ, 0x3, R26 ;  /* 0x00000003ff207819 */ /* 0x000fe2000001161a */
[----:B------:R-:W-:Y:S01]  /*0590*/  IMAD R26, R33, 0x90, RZ ;  /* 0x00000090211a7824 */ /* 0x000fe200078e02ff */
[----:B------:R-:W-:Y:S01]  /*05a0*/  PRMT R39, R30, 0x9910, RZ ;  /* 0x000099101e277816 */ /* 0x000fe200000000ff */
[----:B------:R-:W-:-:S04]  /*05b0*/  IMAD.HI.U32 R30, R2, 0x38e38e39, RZ ;  /* 0x38e38e39021e7827 */ /* 0x000fc800078e00ff */
[----:B------:R-:W-:Y:S01]  /*05c0*/  IMAD R32, R32, -0x24, R31 ;  /* 0xffffffdc20207824 */ /* 0x000fe200078e021f */
[----:B------:R-:W-:Y:S01]  /*05d0*/  MOV R31, R39 ;  /* 0x00000027001f7202 */ /* 0x000fe20000000f00 */
[----:B------:R-:W-:Y:S01]  /*05e0*/  IMAD R28, R27, 0x2400, R28 ;  /* 0x000024001b1c7824 */ /* 0x000fe200078e021c */
[----:B------:R-:W-:Y:S01]  /*05f0*/  LOP3.LUT R39, R26, 0xffff, RZ, 0xc0, !PT ;  /* 0x0000ffff1a277812 */ /* 0x000fe200078ec0ff */
[----:B------:R-:W-:Y:S01]  /*0600*/  IMAD R29, R29, 0x2400, R32 ;  /* 0x000024001d1d7824 */ /* 0x000fe200078e0220 */
[----:B------:R-:W0:Y:S01]  /*0610*/  LDC.64 R26, c[0x0][0x380] ;  /* 0x0000e000ff1a7b82 */ /* 0x000e220000000a00 */
[--C-:B------:R-:W-:Y:S01]  /*0620*/  SHF.R.U32.HI R33, RZ, 0x3, R30.reuse ;  /* 0x00000003ff217819 */ /* 0x100fe2000001161e */
[----:B------:R-:W-:Y:S01]  /*0630*/  IMAD R31, R31, 0x90, RZ ;  /* 0x000000901f1f7824 */ /* 0x000fe200078e02ff */
[----:B------:R-:W-:Y:S02]  /*0640*/  IADD3 R40, PT, PT, R39, R36, RZ ;  /* 0x0000002427287210 */ /* 0x000fe40007ffe0ff */
[----:B------:R-:W-:-:S02]  /*0650*/  SHF.R.U32.HI R32, RZ, 0x7, R30 ;  /* 0x00000007ff207819 */ /* 0x000fc4000001161e */
[----:B------:R-:W-:Y:S01]  /*0660*/  IADD3 R29, PT, PT, R29, -0x120, RZ ;  /* 0xfffffee01d1d7810 */ /* 0x000fe20007ffe0ff */
[----:B------:R-:W-:Y:S01]  /*0670*/  IMAD R39, R33, -0x24, R40 ;  /* 0xffffffdc21277824 */ /* 0x000fe200078e0228 */
[----:B------:R-:W-:Y:S01]  /*0680*/  LOP3.LUT R33, R31, 0xffff, RZ, 0xc0, !PT ;  /* 0x0000ffff1f217812 */ /* 0x000fe200078ec0ff */
[----:B------:R-:W-:-:S03]  /*0690*/  IMAD.HI.U32 R31, R37, 0x38e38e39, RZ ;  /* 0x38e38e39251f7827 */ /* 0x000fc600078e00ff */
[----:B------:R-:W-:Y:S01]  /*06a0*/  IADD3 R33, PT, PT, R33, R36, RZ ;  /* 0x0000002421217210 */ /* 0x000fe20007ffe0ff */
[----:B------:R-:W-:Y:S01]  /*06b0*/  IMAD R32, R32, 0x2400, R39 ;  /* 0x0000240020207824 */ /* 0x000fe200078e0227 */
[--C-:B------:R-:W-:Y:S02]  /*06c0*/  SHF.R.U32.HI R30, RZ, 0x3, R31.reuse ;  /* 0x00000003ff1e7819 */ /* 0x100fe4000001161f */
[----:B------:R-:W-:Y:S02]  /*06d0*/  SHF.R.U32.HI R31, RZ, 0x7, R31 ;  /* 0x00000007ff1f7819 */ /* 0x000fe4000001161f */
[----:B------:R-:W-:Y:S01]  /*06e0*/  IADD3 R39, PT, PT, R28, -0xc0, RZ ;  /* 0xffffff401c277810 */ /* 0x000fe20007ffe0ff */
[----:B------:R-:W-:Y:S01]  /*06f0*/  IMAD R30, R30, -0x24, R33 ;  /* 0xffffffdc1e1e7824 */ /* 0x000fe200078e0221 */
[----:B------:R-:W-:-:S03]  /*0700*/  IADD3 R41, PT, PT, R32, -0x60, RZ ;  /* 0xffffffa020297810 */ /* 0x000fc60007ffe0ff */
[----:B------:R-:W-:Y:S02]  /*0710*/  IMAD R40, R31, 0x2400, R30 ;  /* 0x000024001f287824 */ /* 0x000fe400078e021e */
[----:B0-----:R-:W-:-:S04]  /*0720*/  IMAD.WIDE.U32 R32, R29, 0x4, R26 ;  /* 0x000000041d207825 */ /* 0x001fc800078e001a */
[--C-:B------:R-:W-:Y:S02]  /*0730*/  IMAD.WIDE.U32 R30, R39, 0x4, R26.reuse ;  /* 0x00000004271e7825 */ /* 0x100fe400078e001a */
[----:B------:R-:W2:Y:S02]  /*0740*/  LDG.E.CONSTANT R33, desc[UR8][R32.64] ;  /* 0x0000000820217981 */ /* 0x000ea4000c1e9900 */
[--C-:B------:R-:W-:Y:S02]  /*0750*/  IMAD.WIDE.U32 R28, R41, 0x4, R26.reuse ;  /* 0x00000004291c7825 */ /* 0x100fe400078e001a */
[----:B------:R-:W3:Y:S02]  /*0760*/  LDG.E.CONSTANT R31, desc[UR8][R30.64] ;  /* 0x000000081e1f7981 */ /* 0x000ee4000c1e9900 */
[----:B------:R-:W-:Y:S02]  /*0770*/  IMAD.WIDE.U32 R26, R40, 0x4, R26 ;  /* 0x00000004281a7825 */ /* 0x000fe400078e001a */
[----:B------:R-:W4:Y:S04]  /*0780*/  LDG.E.CONSTANT R29, desc[UR8][R28.64] ;  /* 0x000000081c1d7981 */ /* 0x000f28000c1e9900 */
[----:B------:R-:W5:Y:S01]  /*0790*/  LDG.E.CONSTANT R27, desc[UR8][R26.64] ;  /* 0x000000081a1b7981 */ /* 0x000f62000c1e9900 */
[----:B------:R-:W-:-:S02]  /*07a0*/  IADD3 R38, PT, PT, R38, 0x180, RZ ;  /* 0x0000018026267810 */ /* 0x000fc40007ffe0ff */
[----:B------:R-:W-:Y:S02]  /*07b0*/  IADD3 R35, PT, PT, R35, 0x180, RZ ;  /* 0x0000018023237810 */ /* 0x000fe40007ffe0ff */
[----:B------:R-:W-:Y:S02]  /*07c0*/  IADD3 R37, PT, PT, R37, 0x180, RZ ;  /* 0x0000018025257810 */ /* 0x000fe40007ffe0ff */
[----:B------:R-:W-:Y:S02]  /*07d0*/  IADD3 R2, PT, PT, R2, 0x180, RZ ;  /* 0x0000018002027810 */ /* 0x000fe40007ffe0ff */
[----:B------:R-:W-:Y:S02]  /*07e0*/  IADD3 R4, PT, PT, R4, 0x180, RZ ;  /* 0x0000018004047810 */ /* 0x000fe40007ffe0ff */
[----:B------:R-:W-:Y:S02]  /*07f0*/  IADD3 R34, PT, PT, R34, 0x180, RZ ;  /* 0x0000018022227810 */ /* 0x000fe40007ffe0ff */
[----:B------:R-:W-:Y:S01]  /*0800*/  IADD3 R36, PT, PT, R36, 0x180, RZ ;  /* 0x0000018024247810 */ /* 0x000fe20007ffe0ff */
[----:B--2---:R0:W-:Y:S04]  /*0810*/  STS [R12+UR4+-0x300], R33 ;  /* 0xfffd00210c007988 */ /* 0x0041e80008000804 */
[----:B---3--:R0:W-:Y:S04]  /*0820*/  STS [R12+UR4+-0x180], R31 ;  /* 0xfffe801f0c007988 */ /* 0x0081e80008000804 */
[----:B----4-:R0:W-:Y:S04]  /*0830*/  STS [R12+UR4], R29 ;  /* 0x0000001d0c007988 */ /* 0x0101e80008000804 */
[----:B-----5:R0:W-:Y:S01]  /*0840*/  STS [R12+UR4+0x180], R27 ;  /* 0x0001801b0c007988 */ /* 0x0201e20008000804 */
[----:B------:R-:W-:-:S04]  /*0850*/  UIADD3 UR4, UPT, UPT, UR4, 0x600, URZ ;  /* 0x0000060004047890 */ /* 0x000fc8000fffe0ff */
[----:B------:R-:W-:-:S09]  /*0860*/  UISETP.NE.AND UP0, UPT, UR4, 0x4b00, UPT ;  /* 0x00004b000400788c */ /* 0x000fd2000bf05270 */
[----:B0-----:R-:W-:Y:S05]  /*0870*/  BRA.U UP0, `(.L_x_0) ;  /* 0xfffffff900b07547 */ /* 0x001fea000b83ffff */
[----:B------:R-:W0:Y:S01]  /*0880*/  LDC.64 R26, c[0x0][0x388] ;  /* 0x0000e200ff1a7b82 */ /* 0x000e220000000a00 */
[----:B------:R-:W-:Y:S01]  /*0890*/  IMAD R29, R20, 0x18, R14 ;  /* 0x00000018141d7824 */ /* 0x000fe200078e020e */
[----:B------:R-:W-:-:S03]  /*08a0*/  ISETP.GT.U32.AND P0, PT, R0, 0x2f, PT ;  /* 0x0000002f0000780c */ /* 0x000fc60003f04070 */
[----:B------:R-:W-:-:S04]  /*08b0*/  IMAD R29, R10, 0x360, R29 ;  /* 0x000003600a1d7824 */ /* 0x000fc800078e021d */
[----:B0-----:R-:W-:-:S05]  /*08c0*/  IMAD.WIDE.U32 R26, R29, 0x4, R26 ;  /* 0x000000041d1a7825 */ /* 0x001fca00078e001a */
[----:B------:R-:W2:Y:S04]  /*08d0*/  LDG.E.CONSTANT R2, desc[UR8][R26.64] ;  /* 0x000000081a027981 */ /* 0x000ea8000c1e9900 */
[----:B------:R-:W3:Y:S04]  /*08e0*/  LDG.E.CONSTANT R4, desc[UR8][R26.64+0x300] ;  /* 0x000300081a047981 */ /* 0x000ee8000c1e9900 */
[----:B------:R-:W4:Y:S04]  /*08f0*/  LDG.E.CONSTANT R28, desc[UR8][R26.64+0x600] ;  /* 0x000600081a1c7981 */ /* 0x000f28000c1e9900 */
[----:B------:R-:W5:Y:S04]  /*0900*/  LDG.E.CONSTANT R30, desc[UR8][R26.64+0x900] ;  /* 0x000900081a1e7981 */ /* 0x000f68000c1e9900 */
[----:B------:R-:W5:Y:S01]  /*0910*/  @!P0 LDG.E.CONSTANT R32, desc[UR8][R26.64+0xc00] ;  /* 0x000c00081a208981 */ /* 0x000f62000c1e9900 */
[----:B------:R-:W0:Y:S01]  /*0920*/  S2UR UR6, SR_CgaCtaId ;  /* 0x00000000000679c3 */ /* 0x000e220000008800 */
[----:B------:R-:W-:-:S02]  /*0930*/  UMOV UR5, 0x400 ;  /* 0x0000040000057882 */ /* 0x000fc40000000000 */
[----:B------:R-:W-:-:S04]  /*0940*/  UIADD3 UR4, UPT, UPT, UR5, 0x4800, URZ ;  /* 0x0000480005047890 */ /* 0x000fc8000fffe0ff */
[----:B0-----:R-:W-:Y:S02]  /*0950*/  ULEA UR4, UR6, UR4, 0x18 ;  /* 0x0000000406047291 */ /* 0x001fe4000f8ec0ff */
[----:B------:R-:W-:-:S04]  /*0960*/  ULEA UR5, UR6, UR5, 0x18 ;  /* 0x0000000506057291 */ /* 0x000fc8000f8ec0ff */
[----:B------:R-:W-:Y:S01]  /*0970*/  LEA R29, R0, UR4, 0x2 ;  /* 0x00000004001d7c11 */ /* 0x000fe2000f8e10ff */
[----:B------:R-:W-:-:S04]  /*0980*/  HFMA2 R0, -RZ, RZ, 0, 0 ;  /* 0x00000000ff007431 */ /* 0x000fc800000001ff */
[----:B--2---:R0:W-:Y:S04]  /*0990*/  STS [R29], R2 ;  /* 0x000000021d007388 */ /* 0x0041e80000000800 */
[----:B---3--:R0:W-:Y:S04]  /*09a0*/  STS [R29+0x180], R4 ;  /* 0x000180041d007388 */ /* 0x0081e80000000800 */
[----:B----4-:R0:W-:Y:S04]  /*09b0*/  STS [R29+0x300], R28 ;  /* 0x0003001c1d007388 */ /* 0x0101e80000000800 */
[----:B-----5:R0:W-:Y:S04]  /*09c0*/  STS [R29+0x480], R30 ;  /* 0x0004801e1d007388 */ /* 0x0201e80000000800 */
[----:B------:R0:W-:Y:S01]  /*09d0*/  @!P0 STS [R29+0x600], R32 ;  /* 0x000600201d008388 */ /* 0x0001e20000000800 */
[----:B------:R-:W-:Y:S06]  /*09e0*/  BAR.SYNC.DEFER_BLOCKING 0x0 ;  /* 0x0000000000007b1d */ /* 0x000fec0000010000 */
.L_x_1:
[----:B0-----:R-:W-:Y:S02]  /*09f0*/  IMAD R2, R0, 0xc, R16 ;  /* 0x0000000c00027824 */ /* 0x001fe400078e0210 */
[----:B------:R-:W-:Y:S01]  /*0a00*/  IMAD R42, R20, 0x240, R0 ;  /* 0x00000240142a7824 */ /* 0x000fe200078e0200 */
[----:B------:R-:W-:Y:S02]  /*0a10*/  IADD3 R0, PT, PT, R0, 0x2, RZ ;  /* 0x0000000200007810 */ /* 0x000fe40007ffe0ff */
[----:B------:R-:W-:Y:S02]  /*0a20*/  LEA R32, R2, UR4, 0x2 ;  /* 0x0000000402207c11 */ /* 0x000fe4000f8e10ff */
[----:B------:R-:W-:Y:S02]  /*0a30*/  LEA R42, R42, UR5, 0x2 ;  /* 0x000000052a2a7c11 */ /* 0x000fe4000f8e10ff */
[----:B------:R-:W-:Y:S01]  /*0a40*/  ISETP.NE.AND P0, PT, R0, 0x24, PT ;  /* 0x000000240000780c */ /* 0x000fe20003f05270 */
[----:B------:R-:W-:Y:S04]  /*0a50*/  LDS R2, [R32] ;  /* 0x0000000020027984 */ /* 0x000fe80000000800 */
[----:B------:R-:W0:Y:S04]  /*0a60*/  LDS.64 R26, [R42] ;  /* 0x000000002a1a7984 */ /* 0x000e280000000a00 */
[----:B------:R-:W1:Y:S04]  /*0a70*/  LDS R4, [R32+0x30] ;  /* 0x0000300020047984 */ /* 0x000e680000000800 */
[----:B------:R-:W2:Y:S04]  /*0a80*/  LDS.64 R36, [R42+0x480] ;  /* 0x000480002a247984 */ /* 0x000ea80000000a00 */
[----:B------:R-:W3:Y:S04]  /*0a90*/  LDS.64 R38, [R42+0x6c0] ;  /* 0x0006c0002a267984 */ /* 0x000ee80000000a00 */
[----:B------:R-:W4:Y:S04]  /*0aa0*/  LDS.64 R40, [R42+0x90] ;  /* 0x000090002a287984 */ /* 0x000f280000000a00 */
[----:B------:R-:W5:Y:S04]  /*0ab0*/  LDS.64 R30, [R42+0x750] ;  /* 0x000750002a1e7984 */ /* 0x000f680000000a00 */
[----:B------:R-:W5:Y:S04]  /*0ac0*/  LDS.64 R34, [R42+0x240] ;  /* 0x000240002a227984 */ /* 0x000f680000000a00 */
[----:B------:R-:W5:Y:S04]  /*0ad0*/  LDS.64 R28, [R42+0x2d0] ;  /* 0x0002d0002a1c7984 */ /* 0x000f680000000a00 */
[----:B------:R-:W5:Y:S01]  /*0ae0*/  LDS.64 R32, [R42+0x120] ;  /* 0x000120002a207984 */ /* 0x000f620000000a00 */
[----:B0-----:R-:W-:-:S04]  /*0af0*/  FFMA R25, R26, R2, R25 ;  /* 0x000000021a197223 */ /* 0x001fc80000000019 */
[----:B-1----:R-:W-:Y:S02]  /*0b00*/  FFMA R25, R4, R27, R25 ;  /* 0x0000001b04197223 */ /* 0x002fe40000000019 */
[----:B------:R-:W0:Y:S01]  /*0b10*/  LDS.64 R26, [R42+0x510] ;  /* 0x000510002a1a7984 */ /* 0x000e220000000a00 */
[C---:B--2---:R-:W-:Y:S01]  /*0b20*/  FFMA R36, R2.reuse, R36, R21 ;  /* 0x0000002402247223 */ /* 0x044fe20000000015 */
[----:B---3--:R-:W-:-:S03]  /*0b30*/  FFMA R38, R2, R38, R19 ;  /* 0x0000002602267223 */ /* 0x008fc60000000013 */
[----:B------:R-:W-:Y:S02]  /*0b40*/  FFMA R21, R4, R37, R36 ;  /* 0x0000002504157223 */ /* 0x000fe40000000024 */
[----:B------:R-:W1:Y:S01]  /*0b50*/  LDS.64 R36, [R42+0x5a0] ;  /* 0x0005a0002a247984 */ /* 0x000e620000000a00 */
[----:B----4-:R-:W-:Y:S01]  /*0b60*/  FFMA R40, R2, R40, R17 ;  /* 0x0000002802287223 */ /* 0x010fe20000000011 */
[----:B------:R-:W-:Y:S02]  /*0b70*/  FFMA R19, R4, R39, R38 ;  /* 0x0000002704137223 */ /* 0x000fe40000000026 */
[----:B------:R-:W2:Y:S01]  /*0b80*/  LDS.64 R38, [R42+0x7e0] ;  /* 0x0007e0002a267984 */ /* 0x000ea20000000a00 */
[----:B-----5:R-:W-:Y:S01]  /*0b90*/  FFMA R30, R2, R30, R11 ;  /* 0x0000001e021e7223 */ /* 0x020fe2000000000b */
[----:B------:R-:W-:Y:S02]  /*0ba0*/  FFMA R17, R4, R41, R40 ;  /* 0x0000002904117223 */ /* 0x000fe40000000028 */
[----:B------:R-:W3:Y:S01]  /*0bb0*/  LDS.64 R40, [R42+0x870] ;  /* 0x000870002a287984 */ /* 0x000ee20000000a00 */
[----:B------:R-:W-:Y:S01]  /*0bc0*/  FFMA R23, R2, R34, R23 ;  /* 0x0000002202177223 */ /* 0x000fe20000000017 */
[----:B------:R-:W-:-:S02]  /*0bd0*/  FFMA R11, R4, R31, R30 ;  /* 0x0000001f040b7223 */ /* 0x000fc4000000001e */
[----:B------:R-:W4:Y:S01]  /*0be0*/  LDS.64 R30, [R42+0x630] ;  /* 0x000630002a1e7984 */ /* 0x000f220000000a00 */
[----:B------:R-:W-:Y:S01]  /*0bf0*/  FFMA R15, R2, R28, R15 ;  /* 0x0000001c020f7223 */ /* 0x000fe2000000000f */
[C---:B------:R-:W-:Y:S02]  /*0c00*/  FFMA R23, R4.reuse, R35, R23 ;  /* 0x0000002304177223 */ /* 0x040fe40000000017 */
[----:B------:R-:W5:Y:S01]  /*0c10*/  LDS.64 R34, [R42+0x360] ;  /* 0x000360002a227984 */ /* 0x000f620000000a00 */
[----:B------:R-:W-:Y:S01]  /*0c20*/  FFMA R15, R4, R29, R15 ;  /* 0x0000001d040f7223 */ /* 0x000fe2000000000f */
[----:B------:R-:W-:Y:S02]  /*0c30*/  FFMA R9, R2, R32, R9 ;  /* 0x0000002002097223 */ /* 0x000fe40000000009 */
[----:B------:R-:W5:Y:S02]  /*0c40*/  LDS.64 R28, [R42+0x3f0] ;  /* 0x0003f0002a1c7984 */ /* 0x000f640000000a00 */
[----:B------:R-:W-:Y:S01]  /*0c50*/  FFMA R9, R4, R33, R9 ;  /* 0x0000002104097223 */ /* 0x000fe20000000009 */
[----:B0-----:R-:W-:-:S04]  /*0c60*/  FFMA R26, R2, R26, R13 ;  /* 0x0000001a021a7223 */ /* 0x001fc8000000000d */
[----:B------:R-:W-:Y:S02]  /*0c70*/  FFMA R13, R4, R27, R26 ;  /* 0x0000001b040d7223 */ /* 0x000fe4000000001a */
[----:B------:R-:W0:Y:S01]  /*0c80*/  LDS.64 R26, [R42+0x1b0] ;  /* 0x0001b0002a1a7984 */ /* 0x000e220000000a00 */
[C---:B-1----:R-:W-:Y:S01]  /*0c90*/  FFMA R36, R2.reuse, R36, R5 ;  /* 0x0000002402247223 */ /* 0x042fe20000000005 */
[----:B--2---:R-:W-:-:S03]  /*0ca0*/  FFMA R38, R2, R38, R3 ;  /* 0x0000002602267223 */ /* 0x004fc60000000003 */
[----:B------:R-:W-:Y:S01]  /*0cb0*/  FFMA R5, R4, R37, R36 ;  /* 0x0000002504057223 */ /* 0x000fe20000000024 */
[----:B---3--:R-:W-:Y:S01]  /*0cc0*/  FFMA R8, R2, R40, R8 ;  /* 0x0000002802087223 */ /* 0x008fe20000000008 */
[----:B------:R-:W-:Y:S01]  /*0cd0*/  FFMA R3, R4, R39, R38 ;  /* 0x0000002704037223 */ /* 0x000fe20000000026 */
[----:B----4-:R-:W-:Y:S02]  /*0ce0*/  FFMA R6, R2, R30, R6 ;  /* 0x0000001e02067223 */ /* 0x010fe40000000006 */
[----:B------:R-:W-:Y:S01]  /*0cf0*/  FFMA R8, R4, R41, R8 ;  /* 0x0000002904087223 */ /* 0x000fe20000000008 */
[----:B-----5:R-:W-:Y:S01]  /*0d00*/  FFMA R34, R2, R34, R7 ;  /* 0x0000002202227223 */ /* 0x020fe20000000007 */
[----:B------:R-:W-:Y:S01]  /*0d10*/  FFMA R6, R4, R31, R6 ;  /* 0x0000001f04067223 */ /* 0x000fe20000000006 */
[----:B------:R-:W-:Y:S02]  /*0d20*/  FFMA R28, R2, R28, R45 ;  /* 0x0000001c021c7223 */ /* 0x000fe4000000002d */
[----:B------:R-:W-:-:S02]  /*0d30*/  FFMA R7, R4, R35, R34 ;  /* 0x0000002304077223 */ /* 0x000fc40000000022 */
[----:B------:R-:W-:Y:S01]  /*0d40*/  FFMA R45, R4, R29, R28 ;  /* 0x0000001d042d7223 */ /* 0x000fe2000000001c */
[----:B0-----:R-:W-:-:S04]  /*0d50*/  FFMA R43, R2, R26, R43 ;  /* 0x0000001a022b7223 */ /* 0x001fc8000000002b */
[----:B------:R-:W-:Y:S01]  /*0d60*/  FFMA R43, R4, R27, R43 ;  /* 0x0000001b042b7223 */ /* 0x000fe2000000002b */
[----:B------:R-:W-:Y:S06]  /*0d70*/  @P0 BRA `(.L_x_1) ;  /* 0xfffffffc001c0947 */ /* 0x000fec000383ffff */
[----:B------:R-:W-:-:S04]  /*0d80*/  IADD3 R10, PT, PT, R10, 0x1, RZ ;  /* 0x000000010a0a7810 */ /* 0x000fc80007ffe0ff */
[----:B------:R-:W-:-:S13]  /*0d90*/  ISETP.NE.AND P0, PT, R10, 0x4, PT ;  /* 0x000000040a00780c */ /* 0x000fda0003f05270 */
[----:B------:R-:W-:Y:S05]  /*0da0*/  @P0 BRA `(.L_x_2) ;  /* 0xfffffff4002c0947 */ /* 0x000fea000383ffff */
[----:B------:R-:W0:Y:S01]  /*0db0*/  LDC.64 R28, c[0x0][0x3a0] ;  /* 0x0000e800ff1c7b82 */ /* 0x000e220000000a00 */
[----:B------:R-:W-:-:S04]  /*0dc0*/  IMAD R31, R24, 0x3000, R18 ;  /* 0x00003000181f7824 */ /* 0x000fc800078e0212 */
[----:B------:R-:W-:-:S03]  /*0dd0*/  IMAD R31, R22, 0x180, R31 ;  /* 0x00000180161f7824 */ /* 0x000fc600078e021f */
[----:B------:R-:W1:Y:S02]  /*0de0*/  LDC.64 R26, c[0x0][0x398] ;  /* 0x0000e600ff1a7b82 */ /* 0x000e640000000a00 */
[----:B------:R-:W-:-:S05]  /*0df0*/  IADD3 R31, PT, PT, R16, R31, RZ ;  /* 0x0000001f101f7210 */ /* 0x000fca0007ffe0ff */
[----:B------:R-:W-:Y:S02]  /*0e00*/  IMAD R35, R20, 0x600, R31 ;  /* 0x0000060014237824 */ /* 0x000fe400078e021f */
[----:B0-----:R-:W-:-:S05]  /*0e10*/  IMAD.WIDE.U32 R28, R14, 0x4, R28 ;  /* 0x000000040e1c7825 */ /* 0x001fca00078e001c */
[----:B------:R0:W2:Y:S01]  /*0e20*/  LDG.E.CONSTANT R0, desc[UR8][R28.64] ;  /* 0x000000081c007981 */ /* 0x0000a2000c1e9900 */
[----:B-1----:R-:W-:-:S05]  /*0e30*/  IMAD.WIDE.U32 R26, R35, 0x4, R26 ;  /* 0x00000004231a7825 */ /* 0x002fca00078e001a */
[----:B------:R-:W3:Y:S01]  /*0e40*/  LDG.E.CONSTANT R36, desc[UR8][R26.64] ;  /* 0x000000081a247981 */ /* 0x000ee2000c1e9900 */
[----:B0-----:R-:W0:Y:S03]  /*0e50*/  LDC.64 R28, c[0x0][0x390] ;  /* 0x0000e400ff1c7b82 */ /* 0x001e260000000a00 */
[----:B------:R-:W4:Y:S04]  /*0e60*/  LDG.E.CONSTANT R33, desc[UR8][R26.64+0x180] ;  /* 0x000180081a217981 */ /* 0x000f28000c1e9900 */
[----:B------:R-:W5:Y:S04]  /*0e70*/  LDG.E.CONSTANT R32, desc[UR8][R26.64+0x300] ;  /* 0x000300081a207981 */ /* 0x000f68000c1e9900 */
        /* <DEDUP_REMOVED lines=12> */
[----:B------:R-:W5:Y:S01]  /*0f40*/  LDG.E.CONSTANT R34, desc[UR8][R26.64+0x5a0] ;  /* 0x0005a0081a227981 */ /* 0x000f62000c1e9900 */
[----:B0-----:R-:W-:-:S04]  /*0f50*/  IMAD.WIDE.U32 R28, R35, 0x4, R28 ;  /* 0x00000004231c7825 */ /* 0x001fc800078e001c */
[--C-:B--2---:R-:W-:Y:S01]  /*0f60*/  FADD R25, R25, R0.reuse ;  /* 0x0000000019197221 */ /* 0x104fe20000000000 */
[--C-:B------:R-:W-:Y:S01]  /*0f70*/  FADD R38, R19, R0.reuse ;  /* 0x0000000013267221 */ /* 0x100fe20000000000 */
[--C-:B------:R-:W-:Y:S01]  /*0f80*/  FADD R21, R21, R0.reuse ;  /* 0x0000000015157221 */ /* 0x100fe20000000000 */
[--C-:B------:R-:W-:Y:S01]  /*0f90*/  FADD R17, R17, R0.reuse ;  /* 0x0000000011117221 */ /* 0x100fe20000000000 */
[--C-:B------:R-:W-:Y:S01]  /*0fa0*/  FADD R15, R15, R0.reuse ;  /* 0x000000000f0f7221 */ /* 0x100fe20000000000 */
[--C-:B------:R-:W-:Y:S01]  /*0fb0*/  FADD R13, R13, R0.reuse ;  /* 0x000000000d0d7221 */ /* 0x100fe20000000000 */
[--C-:B------:R-:W-:Y:S01]  /*0fc0*/  FADD R11, R11, R0.reuse ;  /* 0x000000000b0b7221 */ /* 0x100fe20000000000 */
[----:B---3--:R-:W-:Y:S01]  /*0fd0*/  FADD R25, R36, R25 ;  /* 0x0000001924197221 */ /* 0x008fe20000000000 */
[--C-:B------:R-:W-:Y:S01]  /*0fe0*/  FADD R36, R23, R0.reuse ;  /* 0x0000000017247221 */ /* 0x100fe20000000000 */
[--C-:B------:R-:W-:Y:S01]  /*0ff0*/  FADD R9, R9, R0.reuse ;  /* 0x0000000009097221 */ /* 0x100fe20000000000 */
[--C-:B------:R-:W-:Y:S01]  /*1000*/  FADD R7, R7, R0.reuse ;  /* 0x0000000007077221 */ /* 0x100fe20000000000 */
[--C-:B------:R-:W-:Y:S01]  /*1010*/  FADD R5, R5, R0.reuse ;  /* 0x0000000005057221 */ /* 0x100fe20000000000 */
[--C-:B------:R-:W-:Y:S01]  /*1020*/  FADD R3, R3, R0.reuse ;  /* 0x0000000003037221 */ /* 0x100fe20000000000 */
[--C-:B------:R-:W-:Y:S01]  /*1030*/  FADD R43, R43, R0.reuse ;  /* 0x000000002b2b7221 */ /* 0x100fe20000000000 */
[--C-:B------:R-:W-:Y:S01]  /*1040*/  FADD R45, R45, R0.reuse ;  /* 0x000000002d2d7221 */ /* 0x100fe20000000000 */
[--C-:B------:R-:W-:Y:S01]  /*1050*/  FADD R19, R6, R0.reuse ;  /* 0x0000000006137221 */ /* 0x100fe20000000000 */
[----:B------:R-:W-:Y:S01]  /*1060*/  FADD R23, R8, R0 ;  /* 0x0000000008177221 */ /* 0x000fe20000000000 */
[----:B----4-:R-:W-:Y:S01]  /*1070*/  FADD R33, R33, R36 ;  /* 0x0000002421217221 */ /* 0x010fe20000000000 */
[----:B-----5:R-:W-:Y:S01]  /*1080*/  FADD R21, R32, R21 ;  /* 0x0000001520157221 */ /* 0x020fe20000000000 */
[----:B------:R-:W-:Y:S01]  /*1090*/  FADD R31, R31, R38 ;  /* 0x000000261f1f7221 */ /* 0x000fe20000000000 */
        /* <DEDUP_REMOVED lines=12> */
[----:B------:R-:W-:Y:S04]  /*1160*/  STG.E desc[UR8][R28.64], R25 ;  /* 0x000000191c007986 */ /* 0x000fe8000c101908 */
        /* <DEDUP_REMOVED lines=14> */
[----:B------:R-:W-:Y:S01]  /*1250*/  STG.E desc[UR8][R28.64+0x5a0], R23 ;  /* 0x0005a0171c007986 */ /* 0x000fe2000c101908 */
[----:B------:R-:W-:Y:S05]  /*1260*/  EXIT ;  /* 0x000000000000794d */ /* 0x000fea0003800000 */
.L_x_3:
[----:B------:R-:W-:-:S00]  /*1270*/  BRA `(.L_x_3) ;  /* 0xfffffffc00fc7947 */ /* 0x000fc0000383ffff */
[----:B------:R-:W-:-:S00]  /*1280*/  NOP ;  /* 0x0000000000007918 */ /* 0x000fc00000000000 */
[----:B------:R-:W-:-:S00]  /*1290*/  NOP ;  /* 0x0000000000007918 */ /* 0x000fc00000000000 */
[----:B------:R-:W-:-:S00]  /*12a0*/  NOP ;  /* 0x0000000000007918 */ /* 0x000fc00000000000 */
[----:B------:R-:W-:-:S00]  /*12b0*/  NOP ;  /* 0x0000000000007918 */ /* 0x000fc00000000000 */
[----:B------:R-:W-:-:S00]  /*12c0*/  NOP ;  /* 0x0000000000007918 */ /* 0x000fc00000000000 */
[----:B------:R-:W-:-:S00]  /*12d0*/  NOP ;  /* 0x0000000000007918 */ /* 0x000fc00000000000 */
[----:B------:R-:W-:-:S00]  /*12e0*/  NOP ;  /* 0x0000000000007918 */ /* 0x000fc00000000000 */
[----:B------:R-:W-:-:S00]  /*12f0*/  NOP ;  /* 0x0000000000007918 */ /* 0x000fc00000000000 */
.L_x_4:


//--------------------- .nv.shared.my_kernel_kernel0 --------------------------
	.section	.nv.shared.my_kernel_kernel0,"aw",@nobits
	.sectionflags	@""
	.align	4
.nv.shared.my_kernel_kernel0:
	.zero		21184


//--------------------- .nv.shared.reserved.0     --------------------------
	.section	.nv.shared.reserved.0,"aw",@nobits
	.weak		__nv_reservedSMEM_offset_0_alias
	.size		__nv_reservedSMEM_offset_0_alias, 0, 64
	.other		__nv_reservedSMEM_offset_0_alias,@"STO_CUDA_RESERVED_SHARED STV_DEFAULT"
__nv_reservedSMEM_offset_0_alias:
	.zero		0
	.zero		64


//--------------------- .nv.constant0.my_kernel_kernel0 --------------------------
	.section	.nv.constant0.my_kernel_kernel0,"a",@progbits
	.sectionflags	@""
	.align	4
.nv.constant0.my_kernel_kernel0:
	.zero		936


//--------------------- SYMBOLS --------------------------

	.type		.nv.reservedSmem.offset0,@object
	.size		.nv.reservedSmem.offset0,0x4
	.type		.nv.reservedSmem.cap,@object
	.size		.nv.reservedSmem.cap,0x4
